	.headerflags	@"EF_CUDA_TEXMODE_UNIFIED EF_CUDA_64BIT_ADDRESS EF_CUDA_ACCELERATORS EF_CUDA_SM90 EF_CUDA_VIRTUAL_SM(EF_CUDA_SM90)"
	.elftype	@"ET_EXEC"


//--------------------- .nv.info                  --------------------------
	.section	.nv.info,"",@"SHT_CUDA_INFO"
	.align	4


	//----- nvinfo : EIATTR_REGCOUNT
	.align		4
        /*0000*/ 	.byte	0x04, 0x2f
        /*0002*/ 	.short	(.L_3 - .L_2)
	.align		4
.L_2:
        /*0004*/ 	.word	index@(triton_poi_fused_cat_cos_mul_sin_0)
        /*0008*/ 	.word	0x00000020


	//----- nvinfo : EIATTR_MIN_STACK_SIZE
	.align		4
.L_3:
        /*000c*/ 	.byte	0x04, 0x12
        /*000e*/ 	.short	(.L_5 - .L_4)
	.align		4
.L_4:
        /*0010*/ 	.word	index@(triton_poi_fused_cat_cos_mul_sin_0)
        /*0014*/ 	.word	0x00000020


	//----- nvinfo : EIATTR_FRAME_SIZE
	.align		4
.L_5:
        /*0018*/ 	.byte	0x04, 0x11
        /*001a*/ 	.short	(.L_7 - .L_6)
	.align		4
.L_6:
        /*001c*/ 	.word	index@(triton_poi_fused_cat_cos_mul_sin_0)
        /*0020*/ 	.word	0x00000020


	//----- nvinfo : EIATTR_MIN_STACK_SIZE
	.align		4
.L_7:
        /*0024*/ 	.byte	0x04, 0x12
        /*0026*/ 	.short	(.L_9 - .L_8)
	.align		4
.L_8:
        /*0028*/ 	.word	index@(triton_poi_fused_cat_cos_mul_sin_0)
        /*002c*/ 	.word	0x00000020
.L_9:


//--------------------- .nv.info.triton_poi_fused_cat_cos_mul_sin_0 --------------------------
	.section	.nv.info.triton_poi_fused_cat_cos_mul_sin_0,"",@"SHT_CUDA_INFO"
	.sectionflags	@""
	.align	4


	//----- nvinfo : EIATTR_CUDA_API_VERSION
	.align		4
        /*0000*/ 	.byte	0x04, 0x37
        /*0002*/ 	.short	(.L_11 - .L_10)
.L_10:
        /*0004*/ 	.word	0x0000007c


	//----- nvinfo : EIATTR_KPARAM_INFO
	.align		4
.L_11:
        /*0008*/ 	.byte	0x04, 0x17
        /*000a*/ 	.short	(.L_13 - .L_12)
.L_12:
        /*000c*/ 	.word	0x00000000
        /*0010*/ 	.short	0x000b
        /*0012*/ 	.short	0x0058
        /*0014*/ 	.byte	0x00, 0xf0, 0x11, 0x00


	//----- nvinfo : EIATTR_KPARAM_INFO
	.align		4
.L_13:
        /*0018*/ 	.byte	0x04, 0x17
        /*001a*/ 	.short	(.L_15 - .L_14)
.L_14:
        /*001c*/ 	.word	0x00000000
        /*0020*/ 	.short	0x000a
        /*0022*/ 	.short	0x0050
        /*0024*/ 	.byte	0x00, 0xf4, 0x21, 0x00


	//----- nvinfo : EIATTR_KPARAM_INFO
	.align		4
.L_15:
        /*0028*/ 	.byte	0x04, 0x17
        /*002a*/ 	.short	(.L_17 - .L_16)
.L_16:
        /*002c*/ 	.word	0x00000000
        /*0030*/ 	.short	0x0009
        /*0032*/ 	.short	0x0048
        /*0034*/ 	.byte	0x00, 0xf4, 0x21, 0x00


	//----- nvinfo : EIATTR_KPARAM_INFO
	.align		4
.L_17:
        /*0038*/ 	.byte	0x04, 0x17
        /*003a*/ 	.short	(.L_19 - .L_18)
.L_18:
        /*003c*/ 	.word	0x00000000
        /*0040*/ 	.short	0x0008
        /*0042*/ 	.short	0x0040
        /*0044*/ 	.byte	0x00, 0xf4, 0x21, 0x00


	//----- nvinfo : EIATTR_KPARAM_INFO
	.align		4
.L_19:
        /*0048*/ 	.byte	0x04, 0x17
        /*004a*/ 	.short	(.L_21 - .L_20)
.L_20:
        /*004c*/ 	.word	0x00000000
        /*0050*/ 	.short	0x0007
        /*0052*/ 	.short	0x0038
        /*0054*/ 	.byte	0x00, 0xf4, 0x21, 0x00


	//----- nvinfo : EIATTR_KPARAM_INFO
	.align		4
.L_21:
        /*0058*/ 	.byte	0x04, 0x17
        /*005a*/ 	.short	(.L_23 - .L_22)
.L_22:
        /*005c*/ 	.word	0x00000000
        /*0060*/ 	.short	0x0006
        /*0062*/ 	.short	0x0030
        /*0064*/ 	.byte	0x00, 0xf4, 0x21, 0x00


	//----- nvinfo : EIATTR_KPARAM_INFO
	.align		4
.L_23:
        /*0068*/ 	.byte	0x04, 0x17
        /*006a*/ 	.short	(.L_25 - .L_24)
.L_24:
        /*006c*/ 	.word	0x00000000
        /*0070*/ 	.short	0x0005
        /*0072*/ 	.short	0x0028
        /*0074*/ 	.byte	0x00, 0xf4, 0x21, 0x00


	//----- nvinfo : EIATTR_KPARAM_INFO
	.align		4
.L_25:
        /*0078*/ 	.byte	0x04, 0x17
        /*007a*/ 	.short	(.L_27 - .L_26)
.L_26:
        /*007c*/ 	.word	0x00000000
        /*0080*/ 	.short	0x0004
        /*0082*/ 	.short	0x0020
        /*0084*/ 	.byte	0x00, 0xf4, 0x21, 0x00


	//----- nvinfo : EIATTR_KPARAM_INFO
	.align		4
.L_27:
        /*0088*/ 	.byte	0x04, 0x17
        /*008a*/ 	.short	(.L_29 - .L_28)
.L_28:
        /*008c*/ 	.word	0x00000000
        /*0090*/ 	.short	0x0003
        /*0092*/ 	.short	0x0018
        /*0094*/ 	.byte	0x00, 0xf4, 0x21, 0x00


	//----- nvinfo : EIATTR_KPARAM_INFO
	.align		4
.L_29:
        /*0098*/ 	.byte	0x04, 0x17
        /*009a*/ 	.short	(.L_31 - .L_30)
.L_30:
        /*009c*/ 	.word	0x00000000
        /*00a0*/ 	.short	0x0002
        /*00a2*/ 	.short	0x0010
        /*00a4*/ 	.byte	0x00, 0xf4, 0x21, 0x00


	//----- nvinfo : EIATTR_KPARAM_INFO
	.align		4
.L_31:
        /*00a8*/ 	.byte	0x04, 0x17
        /*00aa*/ 	.short	(.L_33 - .L_32)
.L_32:
        /*00ac*/ 	.word	0x00000000
        /*00b0*/ 	.short	0x0001
        /*00b2*/ 	.short	0x0008
        /*00b4*/ 	.byte	0x00, 0xf4, 0x21, 0x00


	//----- nvinfo : EIATTR_KPARAM_INFO
	.align		4
.L_33:
        /*00b8*/ 	.byte	0x04, 0x17
        /*00ba*/ 	.short	(.L_35 - .L_34)
.L_34:
        /*00bc*/ 	.word	0x00000000
        /*00c0*/ 	.short	0x0000
        /*00c2*/ 	.short	0x0000
        /*00c4*/ 	.byte	0x00, 0xf4, 0x21, 0x00


	//----- nvinfo : EIATTR_SPARSE_MMA_MASK
	.align		4
.L_35:
        /*00c8*/ 	.byte	0x03, 0x50
        /*00ca*/ 	.short	0x0000


	//----- nvinfo : EIATTR_MAXREG_COUNT
	.align		4
        /*00cc*/ 	.byte	0x03, 0x1b
        /*00ce*/ 	.short	0x00ff


	//----- nvinfo : EIATTR_EXIT_INSTR_OFFSETS
	.align		4
        /*00d0*/ 	.byte	0x04, 0x1c
        /*00d2*/ 	.short	(.L_37 - .L_36)


	//   ....[0]....
.L_36:
        /*00d4*/ 	.word	0x00002da0


	//   ....[1]....
        /*00d8*/ 	.word	0x00002dc0


	//----- nvinfo : EIATTR_REQNTID
	.align		4
.L_37:
        /*00dc*/ 	.byte	0x04, 0x10
        /*00de*/ 	.short	(.L_39 - .L_38)
.L_38:
        /*00e0*/ 	.word	0x00000080
        /*00e4*/ 	.word	0x00000001
        /*00e8*/ 	.word	0x00000001


	//----- nvinfo : EIATTR_CRS_STACK_SIZE
	.align		4
.L_39:
        /*00ec*/ 	.byte	0x04, 0x1e
        /*00ee*/ 	.short	(.L_41 - .L_40)
.L_40:
        /*00f0*/ 	.word	0x00000000


	//----- nvinfo : EIATTR_CBANK_PARAM_SIZE
	.align		4
.L_41:
        /*00f4*/ 	.byte	0x03, 0x19
        /*00f6*/ 	.short	0x005c


	//----- nvinfo : EIATTR_PARAM_CBANK
	.align		4
        /*00f8*/ 	.byte	0x04, 0x0a
        /*00fa*/ 	.short	(.L_43 - .L_42)
	.align		4
.L_42:
        /*00fc*/ 	.word	index@(.nv.constant0.triton_poi_fused_cat_cos_mul_sin_0)
        /*0100*/ 	.short	0x0210
        /*0102*/ 	.short	0x005c


	//----- nvinfo : EIATTR_SW_WAR
	.align		4
.L_43:
        /*0104*/ 	.byte	0x04, 0x36
        /*0106*/ 	.short	(.L_45 - .L_44)
.L_44:
        /*0108*/ 	.word	0x00000008
.L_45:


//--------------------- .nv.callgraph             --------------------------
	.section	.nv.callgraph,"",@"SHT_CUDA_CALLGRAPH"
	.align	4
	.sectionentsize	8
	.align		4
        /*0000*/ 	.word	0x00000000
	.align		4
        /*0004*/ 	.word	0xffffffff
	.align		4
        /*0008*/ 	.word	0x00000000
	.align		4
        /*000c*/ 	.word	0xfffffffe
	.align		4
        /*0010*/ 	.word	0x00000000
	.align		4
        /*0014*/ 	.word	0xfffffffd
	.align		4
        /*0018*/ 	.word	0x00000000
	.align		4
        /*001c*/ 	.word	0xfffffffc


//--------------------- .nv.constant4             --------------------------
	.section	.nv.constant4,"a",@progbits
	.align	8
	.align		8
.nv.constant4:
        /*0000*/ 	.dword	_$_str
	.align		8
        /*0008*/ 	.dword	__cudart_i2opi_f


//--------------------- .text.triton_poi_fused_cat_cos_mul_sin_0 --------------------------
	.section	.text.triton_poi_fused_cat_cos_mul_sin_0,"ax",@progbits
	.align	128
        .global         triton_poi_fused_cat_cos_mul_sin_0
        .type           triton_poi_fused_cat_cos_mul_sin_0,@function
        .size           triton_poi_fused_cat_cos_mul_sin_0,(.L_x_25 - triton_poi_fused_cat_cos_mul_sin_0)
        .other          triton_poi_fused_cat_cos_mul_sin_0,@"STO_CUDA_ENTRY STV_DEFAULT"
triton_poi_fused_cat_cos_mul_sin_0:
.text.triton_poi_fused_cat_cos_mul_sin_0:
[----:B------:R-:W0:Y:S01]  /*0000*/  LDC R1, c[0x0][0x28] ;  /* 0x00000a00ff017b82 */ /* 0x000e220000000800 */
[----:B------:R-:W1:Y:S07]  /*0010*/  S2R R8, SR_TID.X ;  /* 0x0000000000087919 */ /* 0x000e6e0000002100 */
[----:B------:R-:W2:Y:S01]  /*0020*/  LDC.64 R2, c[0x0][0x210] ;  /* 0x00008400ff027b82 */ /* 0x000ea20000000a00 */
[----:B------:R-:W-:Y:S01]  /*0030*/  IMAD.MOV.U32 R15, RZ, RZ, RZ ;  /* 0x000000ffff0f7224 */ /* 0x000fe200078e00ff */
[----:B------:R-:W-:Y:S01]  /*0040*/  ULDC.64 UR4, c[0x0][0x208] ;  /* 0x0000820000047ab9 */ /* 0x000fe20000000a00 */
[----:B------:R-:W3:Y:S01]  /*0050*/  S2R R7, SR_CTAID.X ;  /* 0x0000000000077919 */ /* 0x000ee20000002500 */
[----:B0-----:R-:W-:-:S04]  /*0060*/  VIADD R1, R1, 0xffffffe0 ;  /* 0xffffffe001017836 */ /* 0x001fc80000000000 */
[----:B------:R-:W0:Y:S01]  /*0070*/  LDC.64 R4, c[0x0][0x218] ;  /* 0x00008600ff047b82 */ /* 0x000e220000000a00 */
[----:B-1----:R-:W-:Y:S01]  /*0080*/  LOP3.LUT R8, R8, 0x7f, RZ, 0xc0, !PT ;  /* 0x0000007f08087812 */ /* 0x002fe200078ec0ff */
[----:B0-----:R-:W4:Y:S04]  /*0090*/  LDG.E R0, desc[UR4][R4.64] ;  /* 0x0000000404007981 */ /* 0x001f28000c1e1900 */
[----:B---3--:R-:W-:Y:S01]  /*00a0*/  IMAD R8, R7, 0x80, R8 ;  /* 0x0000008007087824 */ /* 0x008fe200078e0208 */
[----:B------:R0:W5:Y:S03]  /*00b0*/  LDG.E R14, desc[UR4][R4.64+0x4] ;  /* 0x00000404040e7981 */ /* 0x000166000c1e1900 */
[C---:B--2---:R-:W-:Y:S01]  /*00c0*/  IMAD.WIDE R2, R8.reuse, 0x4, R2 ;  /* 0x0000000408027825 */ /* 0x044fe200078e0202 */
[----:B------:R-:W-:Y:S01]  /*00d0*/  ISETP.GE.AND P1, PT, R8, 0x100, PT ;  /* 0x000001000800780c */ /* 0x000fe20003f26270 */
[----:B------:R0:W5:Y:S04]  /*00e0*/  LDG.E R12, desc[UR4][R4.64+0x8] ;  /* 0x00000804040c7981 */ /* 0x000168000c1e1900 */
[----:B------:R0:W5:Y:S08]  /*00f0*/  LDG.E R10, desc[UR4][R4.64+0xc] ;  /* 0x00000c04040a7981 */ /* 0x000170000c1e1900 */
[----:B------:R-:W4:Y:S01]  /*0100*/  @!P1 LDG.E R15, desc[UR4][R2.64] ;  /* 0x00000004020f9981 */ /* 0x000f22000c1e1900 */
[----:B------:R-:W-:Y:S01]  /*0110*/  BSSY B0, `(.L_x_0) ;  /* 0x0000049000007945 */ /* 0x000fe20003800000 */
[----:B----4-:R-:W-:-:S04]  /*0120*/  FMUL R9, R0, R15 ;  /* 0x0000000f00097220 */ /* 0x010fc80000400000 */
[----:B------:R-:W-:-:S06]  /*0130*/  FMUL R0, R9, 0.63661974668502807617 ;  /* 0x3f22f98309007820 */ /* 0x000fcc0000400000 */
[----:B------:R-:W1:Y:S01]  /*0140*/  F2I.FTZ.NTZ R0, R0 ;  /* 0x0000000000007305 */ /* 0x000e620000213100 */
[----:B------:R-:W-:-:S05]  /*0150*/  FADD.FTZ R11, |R9|, -RZ ;  /* 0x800000ff090b7221 */ /* 0x000fca0000010200 */
[----:B------:R-:W-:Y:S02]  /*0160*/  FSETP.GE.AND P2, PT, R11, 105615, PT ;  /* 0x47ce47800b00780b */ /* 0x000fe40003f46000 */
[----:B-1----:R-:W-:-:S05]  /*0170*/  I2FP.F32.S32 R6, R0 ;  /* 0x0000000000067245 */ /* 0x002fca0000201400 */
[----:B------:R-:W-:-:S04]  /*0180*/  FFMA.FTZ R7, R6, -1.5707962512969970703, R9 ;  /* 0xbfc90fda06077823 */ /* 0x000fc80000010009 */
[----:B------:R-:W-:-:S04]  /*0190*/  FFMA.FTZ R7, R6, -7.5497894158615963534e-08, R7 ;  /* 0xb3a2216806077823 */ /* 0x000fc80000010007 */
[----:B------:R-:W-:Y:S01]  /*01a0*/  FFMA.FTZ R13, R6, -5.3903029534742383927e-15, R7 ;  /* 0xa7c234c5060d7823 */ /* 0x000fe20000010007 */
[----:B------:R-:W-:Y:S01]  /*01b0*/  FSETP.NEU.AND P3, PT, R11, +INF , PT ;  /* 0x7f8000000b00780b */ /* 0x000fe20003f6d000 */
[----:B------:R-:W-:Y:S02]  /*01c0*/  IMAD.MOV.U32 R16, RZ, RZ, R0 ;  /* 0x000000ffff107224 */ /* 0x000fe400078e0000 */
[----:B------:R-:W-:Y:S01]  /*01d0*/  IMAD.MOV.U32 R2, RZ, RZ, R13 ;  /* 0x000000ffff027224 */ /* 0x000fe200078e000d */
[----:B0-----:R-:W-:Y:S09]  /*01e0*/  @!P2 BRA `(.L_x_1) ;  /* 0x0000000000eca947 */ /* 0x001ff20003800000 */
[----:B------:R-:W-:Y:S01]  /*01f0*/  @!P3 FMUL.FTZ R2, RZ, R9 ;  /* 0x00000009ff02b220 */ /* 0x000fe20000410000 */
[----:B------:R-:W-:Y:S01]  /*0200*/  @!P3 IMAD.MOV.U32 R0, RZ, RZ, RZ ;  /* 0x000000ffff00b224 */ /* 0x000fe200078e00ff */
[----:B------:R-:W-:Y:S06]  /*0210*/  @!P3 BRA `(.L_x_1) ;  /* 0x0000000000e0b947 */ /* 0x000fec0003800000 */
[----:B------:R-:W-:Y:S01]  /*0220*/  SHF.R.U32.HI R17, RZ, 0x17, R9 ;  /* 0x00000017ff117819 */ /* 0x000fe20000011609 */
[----:B------:R-:W-:Y:S01]  /*0230*/  IMAD.MOV.U32 R0, RZ, RZ, RZ ;  /* 0x000000ffff007224 */ /* 0x000fe200078e00ff */
[----:B------:R-:W-:Y:S01]  /*0240*/  SHF.L.U32 R3, R9, 0x8, RZ ;  /* 0x0000000809037819 */ /* 0x000fe200000006ff */
[----:B------:R-:W-:Y:S01]  /*0250*/  IMAD.MOV.U32 R5, RZ, RZ, RZ ;  /* 0x000000ffff057224 */ /* 0x000fe200078e00ff */
[----:B------:R-:W-:Y:S01]  /*0260*/  LOP3.LUT R2, R17, 0xe0, RZ, 0xc0, !PT ;  /* 0x000000e011027812 */ /* 0x000fe200078ec0ff */
[----:B------:R-:W-:Y:S01]  /*0270*/  IMAD.MOV.U32 R11, RZ, RZ, RZ ;  /* 0x000000ffff0b7224 */ /* 0x000fe200078e00ff */
[----:B------:R-:W-:Y:S01]  /*0280*/  LOP3.LUT R3, R3, 0x80000000, RZ, 0xfc, !PT ;  /* 0x8000000003037812 */ /* 0x000fe200078efcff */
[----:B------:R-:W-:Y:S02]  /*0290*/  ULDC.64 UR6, c[0x4][0x8] ;  /* 0x0100020000067ab9 */ /* 0x000fe40000000a00 */
[----:B------:R-:W-:Y:S02]  /*02a0*/  VIADD R4, R2, 0xffffff80 ;  /* 0xffffff8002047836 */ /* 0x000fe40000000000 */
[----:B------:R-:W-:-:S03]  /*02b0*/  IMAD.MOV.U32 R2, RZ, RZ, R1 ;  /* 0x000000ffff027224 */ /* 0x000fc600078e0001 */
[----:B------:R-:W-:-:S07]  /*02c0*/  SHF.R.U32.HI R4, RZ, 0x5, R4 ;  /* 0x00000005ff047819 */ /* 0x000fce0000011604 */
.L_x_2:
[----:B------:R-:W-:-:S04]  /*02d0*/  IADD3 R6, P0, R5, UR6, RZ ;  /* 0x0000000605067c10 */ /* 0x000fc8000ff1e0ff */
[----:B------:R-:W-:-:S05]  /*02e0*/  IADD3.X R7, R11, UR7, RZ, P0, !PT ;  /* 0x000000070b077c10 */ /* 0x000fca00087fe4ff */
[----:B------:R0:W2:Y:S01]  /*02f0*/  LDG.E.CONSTANT R19, desc[UR4][R6.64] ;  /* 0x0000000406137981 */ /* 0x0000a2000c1e9900 */
[----:B------:R-:W-:-:S04]  /*0300*/  IADD3 R5, P4, R5, 0x4, RZ ;  /* 0x0000000405057810 */ /* 0x000fc80007f9e0ff */
[----:B------:R-:W-:Y:S01]  /*0310*/  ISETP.NE.U32.AND P0, PT, R5, 0x18, PT ;  /* 0x000000180500780c */ /* 0x000fe20003f05070 */
[----:B------:R-:W-:Y:S01]  /*0320*/  IMAD.X R11, RZ, RZ, R11, P4 ;  /* 0x000000ffff0b7224 */ /* 0x000fe200020e060b */
[----:B0-----:R-:W-:Y:S01]  /*0330*/  MOV R6, R0 ;  /* 0x0000000000067202 */ /* 0x001fe20000000f00 */
[----:B------:R-:W-:-:S03]  /*0340*/  IMAD.MOV.U32 R7, RZ, RZ, RZ ;  /* 0x000000ffff077224 */ /* 0x000fc600078e00ff */
[----:B------:R-:W-:Y:S01]  /*0350*/  ISETP.NE.AND.EX P0, PT, R11, RZ, PT, P0 ;  /* 0x000000ff0b00720c */ /* 0x000fe20003f05300 */
[----:B--2---:R-:W-:-:S04]  /*0360*/  IMAD.WIDE.U32 R18, R3, R19, R6 ;  /* 0x0000001303127225 */ /* 0x004fc800078e0006 */
[----:B------:R-:W-:Y:S01]  /*0370*/  IMAD.MOV.U32 R0, RZ, RZ, R19 ;  /* 0x000000ffff007224 */ /* 0x000fe200078e0013 */
[----:B------:R0:W-:Y:S02]  /*0380*/  STL [R2], R18 ;  /* 0x0000001202007387 */ /* 0x0001e40000100800 */
[----:B0-----:R-:W-:-:S05]  /*0390*/  VIADD R2, R2, 0x4 ;  /* 0x0000000402027836 */ /* 0x001fca0000000000 */
[----:B------:R-:W-:Y:S05]  /*03a0*/  @P0 BRA `(.L_x_2) ;  /* 0xfffffffc00c80947 */ /* 0x000fea000383ffff */
[----:B------:R-:W-:Y:S01]  /*03b0*/  LOP3.LUT P0, R6, R17, 0x1f, RZ, 0xc0, !PT ;  /* 0x0000001f11067812 */ /* 0x000fe2000780c0ff */
[----:B------:R-:W-:Y:S01]  /*03c0*/  IMAD R17, R4, -0x4, R1 ;  /* 0xfffffffc04117824 */ /* 0x000fe200078e0201 */
[----:B------:R0:W-:Y:S04]  /*03d0*/  STL [R1+0x18], R0 ;  /* 0x0000180001007387 */ /* 0x0001e80000100800 */
[----:B------:R-:W2:Y:S04]  /*03e0*/  LDL R2, [R17+0x18] ;  /* 0x0000180011027983 */ /* 0x000ea80000100800 */
[----:B------:R-:W3:Y:S04]  /*03f0*/  LDL R3, [R17+0x14] ;  /* 0x0000140011037983 */ /* 0x000ee80000100800 */
[----:B------:R-:W4:Y:S01]  /*0400*/  @P0 LDL R7, [R17+0x10] ;  /* 0x0000100011070983 */ /* 0x000f220000100800 */
[----:B------:R-:W-:Y:S01]  /*0410*/  @P0 IADD3 R4, -R6, 0x20, RZ ;  /* 0x0000002006040810 */ /* 0x000fe20007ffe1ff */
[----:B------:R-:W-:Y:S01]  /*0420*/  UMOV UR6, 0x54442d19 ;  /* 0x54442d1900067882 */ /* 0x000fe20000000000 */
[----:B------:R-:W-:Y:S01]  /*0430*/  UMOV UR7, 0x3bf921fb ;  /* 0x3bf921fb00077882 */ /* 0x000fe20000000000 */
[----:B--2---:R-:W-:-:S02]  /*0440*/  @P0 SHF.L.U32 R5, R2, R6, RZ ;  /* 0x0000000602050219 */ /* 0x004fc400000006ff */
[----:B---3--:R-:W-:Y:S02]  /*0450*/  @P0 SHF.L.U32 R6, R3, R6, RZ ;  /* 0x0000000603060219 */ /* 0x008fe400000006ff */
[-C--:B----4-:R-:W-:Y:S02]  /*0460*/  @P0 SHF.R.U32.HI R7, RZ, R4.reuse, R7 ;  /* 0x00000004ff070219 */ /* 0x090fe40000011607 */
[----:B------:R-:W-:Y:S02]  /*0470*/  @P0 SHF.R.U32.HI R4, RZ, R4, R3 ;  /* 0x00000004ff040219 */ /* 0x000fe40000011603 */
[----:B------:R-:W-:-:S03]  /*0480*/  @P0 IADD3 R3, R6, R7, RZ ;  /* 0x0000000706030210 */ /* 0x000fc60007ffe0ff */
[----:B------:R-:W-:-:S05]  /*0490*/  @P0 IMAD.IADD R2, R5, 0x1, R4 ;  /* 0x0000000105020824 */ /* 0x000fca00078e0204 */
[C---:B------:R-:W-:Y:S01]  /*04a0*/  SHF.L.W.U32.HI R11, R3.reuse, 0x2, R2 ;  /* 0x00000002030b7819 */ /* 0x040fe20000010e02 */
[----:B------:R-:W-:-:S03]  /*04b0*/  IMAD.SHL.U32 R3, R3, 0x4, RZ ;  /* 0x0000000403037824 */ /* 0x000fc600078e00ff */
[----:B0-----:R-:W-:-:S04]  /*04c0*/  SHF.R.S32.HI R0, RZ, 0x1f, R11 ;  /* 0x0000001fff007819 */ /* 0x001fc8000001140b */
[C---:B------:R-:W-:Y:S02]  /*04d0*/  LOP3.LUT R6, R0.reuse, R3, RZ, 0x3c, !PT ;  /* 0x0000000300067212 */ /* 0x040fe400078e3cff */
[----:B------:R-:W-:-:S04]  /*04e0*/  LOP3.LUT R7, R0, R11, RZ, 0x3c, !PT ;  /* 0x0000000b00077212 */ /* 0x000fc800078e3cff */
[----:B------:R-:W0:Y:S01]  /*04f0*/  I2F.F64.S64 R4, R6 ;  /* 0x0000000600047312 */ /* 0x000e220000301c00 */
[----:B------:R-:W-:Y:S02]  /*0500*/  ISETP.GE.AND P0, PT, R9, RZ, PT ;  /* 0x000000ff0900720c */ /* 0x000fe40003f06270 */
[----:B------:R-:W-:Y:S01]  /*0510*/  SHF.R.U32.HI R0, RZ, 0x1e, R2 ;  /* 0x0000001eff007819 */ /* 0x000fe20000011602 */
[----:B0-----:R-:W-:Y:S01]  /*0520*/  DMUL R4, R4, UR6 ;  /* 0x0000000604047c28 */ /* 0x001fe20008000000 */
[C---:B------:R-:W-:Y:S02]  /*0530*/  LOP3.LUT R2, R11.reuse, R9, RZ, 0x3c, !PT ;  /* 0x000000090b027212 */ /* 0x040fe400078e3cff */
[----:B------:R-:W-:-:S07]  /*0540*/  LEA.HI R0, R11, R0, RZ, 0x1 ;  /* 0x000000000b007211 */ /* 0x000fce00078f08ff */
[----:B------:R-:W0:Y:S01]  /*0550*/  F2F.F32.F64 R4, R4 ;  /* 0x0000000400047310 */ /* 0x000e220000301000 */
[----:B------:R-:W-:Y:S01]  /*0560*/  ISETP.GE.AND P4, PT, R2, RZ, PT ;  /* 0x000000ff0200720c */ /* 0x000fe20003f86270 */
[----:B------:R-:W-:-:S04]  /*0570*/  IMAD.MOV R2, RZ, RZ, -R0 ;  /* 0x000000ffff027224 */ /* 0x000fc800078e0a00 */
[----:B------:R-:W-:Y:S01]  /*0580*/  @!P0 IMAD.MOV.U32 R0, RZ, RZ, R2 ;  /* 0x000000ffff008224 */ /* 0x000fe200078e0002 */
[----:B0-----:R-:W-:-:S07]  /*0590*/  FSEL R2, -R4, R4, !P4 ;  /* 0x0000000404027208 */ /* 0x001fce0006000100 */
.L_x_1:
[----:B------:R-:W-:Y:S05]  /*05a0*/  BSYNC B0 ;  /* 0x0000000000007941 */ /* 0x000fea0003800000 */
.L_x_0:
[----:B------:R-:W-:Y:S01]  /*05b0*/  LOP3.LUT R3, R0, 0x1, RZ, 0xc0, !PT ;  /* 0x0000000100037812 */ /* 0x000fe200078ec0ff */
[----:B------:R-:W-:Y:S01]  /*05c0*/  FMUL.FTZ R7, R2, R2 ;  /* 0x0000000202077220 */ /* 0x000fe20000410000 */
[----:B------:R-:W-:Y:S01]  /*05d0*/  IMAD.MOV.U32 R4, RZ, RZ, 0x3c0885e4 ;  /* 0x3c0885e4ff047424 */ /* 0x000fe200078e00ff */
[----:B------:R-:W-:Y:S01]  /*05e0*/  LOP3.LUT P4, RZ, R0, 0x2, RZ, 0xc0, !PT ;  /* 0x0000000200ff7812 */ /* 0x000fe2000788c0ff */
[----:B------:R-:W-:Y:S01]  /*05f0*/  IMAD.MOV.U32 R5, RZ, RZ, -0x41d55558 ;  /* 0xbe2aaaa8ff057424 */ /* 0x000fe200078e00ff */
[----:B------:R-:W-:Y:S01]  /*0600*/  ISETP.NE.U32.AND P0, PT, R3, 0x1, PT ;  /* 0x000000010300780c */ /* 0x000fe20003f05070 */
[----:B------:R-:W-:Y:S01]  /*0610*/  IMAD.MOV.U32 R3, RZ, RZ, -0x46b2bead ;  /* 0xb94d4153ff037424 */ /* 0x000fe200078e00ff */
[----:B------:R-:W-:Y:S02]  /*0620*/  BSSY B0, `(.L_x_3) ;  /* 0x0000047000007945 */ /* 0x000fe40003800000 */
[----:B------:R-:W-:-:S09]  /*0630*/  FSEL R28, R2, 1, P0 ;  /* 0x3f800000021c7808 */ /* 0x000fd20000000000 */
[----:B------:R-:W-:Y:S01]  /*0640*/  @!P0 MOV R6, 0x37cbac00 ;  /* 0x37cbac0000068802 */ /* 0x000fe20000000f00 */
[----:B------:R-:W-:Y:S02]  /*0650*/  @!P0 IMAD.MOV.U32 R4, RZ, RZ, 0x3d2aaabb ;  /* 0x3d2aaabbff048424 */ /* 0x000fe400078e00ff */
[----:B------:R-:W-:Y:S02]  /*0660*/  @!P0 IMAD.MOV.U32 R5, RZ, RZ, -0x41000001 ;  /* 0xbeffffffff058424 */ /* 0x000fe400078e00ff */
[----:B------:R-:W-:-:S04]  /*0670*/  @!P0 FFMA.FTZ R3, R7, R6, -0.0013887860113754868507 ;  /* 0xbab607ed07038423 */ /* 0x000fc80000010006 */
[C---:B------:R-:W-:Y:S01]  /*0680*/  FFMA.FTZ R4, R7.reuse, R3, R4 ;  /* 0x0000000307047223 */ /* 0x040fe20000010004 */
[----:B------:R-:W-:-:S03]  /*0690*/  FFMA.FTZ R3, R7, R28, RZ ;  /* 0x0000001c07037223 */ /* 0x000fc600000100ff */
[----:B------:R-:W-:-:S04]  /*06a0*/  FFMA.FTZ R5, R7, R4, R5 ;  /* 0x0000000407057223 */ /* 0x000fc80000010005 */
[----:B------:R-:W-:-:S04]  /*06b0*/  FFMA.FTZ R28, R3, R5, R28 ;  /* 0x00000005031c7223 */ /* 0x000fc8000001001c */
[----:B------:R-:W-:Y:S01]  /*06c0*/  @P4 FFMA.FTZ R28, R28, -1, RZ ;  /* 0xbf8000001c1c4823 */ /* 0x000fe200000100ff */
[----:B------:R-:W-:Y:S06]  /*06d0*/  @!P2 BRA `(.L_x_4) ;  /* 0x0000000000eca947 */ /* 0x000fec0003800000 */
[----:B------:R-:W-:Y:S01]  /*06e0*/  @!P3 FMUL.FTZ R13, RZ, R9 ;  /* 0x00000009ff0db220 */ /* 0x000fe20000410000 */
[----:B------:R-:W-:Y:S01]  /*06f0*/  @!P3 IMAD.MOV.U32 R16, RZ, RZ, RZ ;  /* 0x000000ffff10b224 */ /* 0x000fe200078e00ff */
[----:B------:R-:W-:Y:S06]  /*0700*/  @!P3 BRA `(.L_x_4) ;  /* 0x0000000000e0b947 */ /* 0x000fec0003800000 */
[----:B------:R-:W-:Y:S01]  /*0710*/  SHF.R.U32.HI R11, RZ, 0x17, R9 ;  /* 0x00000017ff0b7819 */ /* 0x000fe20000011609 */
[----:B------:R-:W-:Y:S01]  /*0720*/  IMAD.SHL.U32 R6, R9, 0x100, RZ ;  /* 0x0000010009067824 */ /* 0x000fe200078e00ff */
[----:B------:R-:W-:Y:S01]  /*0730*/  HFMA2.MMA R0, -RZ, RZ, 0, 0 ;  /* 0x00000000ff007435 */ /* 0x000fe200000001ff */
        /* <DEDUP_REMOVED lines=8> */
.L_x_5:
[----:B------:R-:W-:-:S04]  /*07c0*/  IADD3 R6, P0, R3, UR6, RZ ;  /* 0x0000000603067c10 */ /* 0x000fc8000ff1e0ff */
[----:B------:R-:W-:-:S05]  /*07d0*/  IADD3.X R7, R5, UR7, RZ, P0, !PT ;  /* 0x0000000705077c10 */ /* 0x000fca00087fe4ff */
[----:B------:R0:W2:Y:S01]  /*07e0*/  LDG.E.CONSTANT R17, desc[UR4][R6.64] ;  /* 0x0000000406117981 */ /* 0x0000a2000c1e9900 */
[----:B------:R-:W-:-:S04]  /*07f0*/  IADD3 R3, P2, R3, 0x4, RZ ;  /* 0x0000000403037810 */ /* 0x000fc80007f5e0ff */
[----:B------:R-:W-:Y:S01]  /*0800*/  ISETP.NE.U32.AND P0, PT, R3, 0x18, PT ;  /* 0x000000180300780c */ /* 0x000fe20003f05070 */
[----:B------:R-:W-:Y:S01]  /*0810*/  IMAD.X R5, RZ, RZ, R5, P2 ;  /* 0x000000ffff057224 */ /* 0x000fe200010e0605 */
[----:B0-----:R-:W-:Y:S01]  /*0820*/  MOV R7, RZ ;  /* 0x000000ff00077202 */ /* 0x001fe20000000f00 */
[----:B------:R-:W-:-:S03]  /*0830*/  IMAD.MOV.U32 R6, RZ, RZ, R0 ;  /* 0x000000ffff067224 */ /* 0x000fc600078e0000 */
        /* <DEDUP_REMOVED lines=15> */
[----:B------:R-:W-:-:S02]  /*0930*/  ISETP.GE.AND P2, PT, R9, RZ, PT ;  /* 0x000000ff0900720c */ /* 0x000fc40003f46270 */
[-C--:B--2---:R-:W-:Y:S02]  /*0940*/  @P0 SHF.L.U32 R5, R2, R6.reuse, RZ ;  /* 0x0000000602050219 */ /* 0x084fe400000006ff */
[----:B---3--:R-:W-:Y:S02]  /*0950*/  @P0 SHF.L.U32 R6, R3, R6, RZ ;  /* 0x0000000603060219 */ /* 0x008fe400000006ff */
[-C--:B----4-:R-:W-:Y:S02]  /*0960*/  @P0 SHF.R.U32.HI R7, RZ, R4.reuse, R7 ;  /* 0x00000004ff070219 */ /* 0x090fe40000011607 */
[----:B------:R-:W-:-:S03]  /*0970*/  @P0 SHF.R.U32.HI R4, RZ, R4, R3 ;  /* 0x00000004ff040219 */ /* 0x000fc60000011603 */
[----:B------:R-:W-:Y:S02]  /*0980*/  @P0 IMAD.IADD R3, R6, 0x1, R7 ;  /* 0x0000000106030824 */ /* 0x000fe400078e0207 */
[----:B------:R-:W-:-:S05]  /*0990*/  @P0 IMAD.IADD R2, R5, 0x1, R4 ;  /* 0x0000000105020824 */ /* 0x000fca00078e0204 */
[C---:B------:R-:W-:Y:S02]  /*09a0*/  SHF.L.W.U32.HI R16, R3.reuse, 0x2, R2 ;  /* 0x0000000203107819 */ /* 0x040fe40000010e02 */
[----:B------:R-:W-:Y:S02]  /*09b0*/  SHF.L.U32 R3, R3, 0x2, RZ ;  /* 0x0000000203037819 */ /* 0x000fe400000006ff */
[----:B0-----:R-:W-:-:S04]  /*09c0*/  SHF.R.S32.HI R0, RZ, 0x1f, R16 ;  /* 0x0000001fff007819 */ /* 0x001fc80000011410 */
[C---:B------:R-:W-:Y:S02]  /*09d0*/  LOP3.LUT R6, R0.reuse, R3, RZ, 0x3c, !PT ;  /* 0x0000000300067212 */ /* 0x040fe400078e3cff */
[----:B------:R-:W-:-:S04]  /*09e0*/  LOP3.LUT R7, R0, R16, RZ, 0x3c, !PT ;  /* 0x0000001000077212 */ /* 0x000fc800078e3cff */
[----:B------:R-:W0:Y:S01]  /*09f0*/  I2F.F64.S64 R4, R6 ;  /* 0x0000000600047312 */ /* 0x000e220000301c00 */
        /* <DEDUP_REMOVED lines=9> */
.L_x_4:
[----:B------:R-:W-:Y:S05]  /*0a90*/  BSYNC B0 ;  /* 0x0000000000007941 */ /* 0x000fea0003800000 */
.L_x_3:
[----:B------:R-:W-:Y:S01]  /*0aa0*/  LOP3.LUT R0, R16, 0x1, RZ, 0xc0, !PT ;  /* 0x0000000110007812 */ /* 0x000fe200078ec0ff */
[----:B-----5:R-:W-:Y:S01]  /*0ab0*/  FMUL R11, R14, R15 ;  /* 0x0000000f0e0b7220 */ /* 0x020fe20000400000 */
[----:B------:R-:W-:Y:S01]  /*0ac0*/  FMUL.FTZ R6, R13, R13 ;  /* 0x0000000d0d067220 */ /* 0x000fe20000410000 */
[----:B------:R-:W-:Y:S01]  /*0ad0*/  IMAD.MOV.U32 R2, RZ, RZ, -0x46b2bead ;  /* 0xb94d4153ff027424 */ /* 0x000fe200078e00ff */
[----:B------:R-:W-:Y:S01]  /*0ae0*/  ISETP.NE.U32.AND P0, PT, R0, 0x1, PT ;  /* 0x000000010000780c */ /* 0x000fe20003f05070 */
[----:B------:R-:W-:Y:S01]  /*0af0*/  FMUL R0, R11, 0.63661974668502807617 ;  /* 0x3f22f9830b007820 */ /* 0x000fe20000400000 */
[----:B------:R-:W-:Y:S01]  /*0b00*/  IMAD.MOV.U32 R3, RZ, RZ, 0x3c0885e4 ;  /* 0x3c0885e4ff037424 */ /* 0x000fe200078e00ff */
[----:B------:R-:W-:Y:S01]  /*0b10*/  IADD3 R16, R16, 0x1, RZ ;  /* 0x0000000110107810 */ /* 0x000fe20007ffe0ff */
[----:B------:R-:W-:Y:S01]  /*0b20*/  IMAD.MOV.U32 R4, RZ, RZ, -0x41d55558 ;  /* 0xbe2aaaa8ff047424 */ /* 0x000fe200078e00ff */
[----:B------:R-:W-:Y:S02]  /*0b30*/  BSSY B0, `(.L_x_6) ;  /* 0x0000052000007945 */ /* 0x000fe40003800000 */
[----:B------:R-:W0:Y:S01]  /*0b40*/  F2I.FTZ.NTZ R0, R0 ;  /* 0x0000000000007305 */ /* 0x000e220000213100 */
[----:B------:R-:W-:-:S05]  /*0b50*/  LOP3.LUT P4, RZ, R16, 0x2, RZ, 0xc0, !PT ;  /* 0x0000000210ff7812 */ /* 0x000fca000788c0ff */
[----:B------:R-:W-:Y:S02]  /*0b60*/  @P0 IMAD.MOV.U32 R5, RZ, RZ, 0x37cbac00 ;  /* 0x37cbac00ff050424 */ /* 0x000fe400078e00ff */
[----:B------:R-:W-:Y:S02]  /*0b70*/  @P0 IMAD.MOV.U32 R3, RZ, RZ, 0x3d2aaabb ;  /* 0x3d2aaabbff030424 */ /* 0x000fe400078e00ff */
[C---:B------:R-:W-:Y:S01]  /*0b80*/  @P0 FFMA.FTZ R2, R6.reuse, R5, -0.0013887860113754868507 ;  /* 0xbab607ed06020423 */ /* 0x040fe20000010005 */
[----:B------:R-:W-:Y:S01]  /*0b90*/  @P0 IMAD.MOV.U32 R4, RZ, RZ, -0x41000001 ;  /* 0xbeffffffff040424 */ /* 0x000fe200078e00ff */
[----:B------:R-:W-:Y:S02]  /*0ba0*/  FSEL R5, R13, 1, !P0 ;  /* 0x3f8000000d057808 */ /* 0x000fe40004000000 */
[----:B------:R-:W-:Y:S01]  /*0bb0*/  FFMA.FTZ R3, R6, R2, R3 ;  /* 0x0000000206037223 */ /* 0x000fe20000010003 */
[----:B------:R-:W-:Y:S01]  /*0bc0*/  FADD.FTZ R2, |R11|, -RZ ;  /* 0x800000ff0b027221 */ /* 0x000fe20000010200 */
[----:B0-----:R-:W-:Y:S01]  /*0bd0*/  I2FP.F32.S32 R14, R0 ;  /* 0x00000000000e7245 */ /* 0x001fe20000201400 */
[----:B------:R-:W-:-:S02]  /*0be0*/  IMAD.MOV.U32 R16, RZ, RZ, R0 ;  /* 0x000000ffff107224 */ /* 0x000fc400078e0000 */
[C---:B------:R-:W-:Y:S01]  /*0bf0*/  FFMA.FTZ R4, R6.reuse, R3, R4 ;  /* 0x0000000306047223 */ /* 0x040fe20000010004 */
[----:B------:R-:W-:Y:S01]  /*0c00*/  FFMA.FTZ R6, R6, R5, RZ ;  /* 0x0000000506067223 */ /* 0x000fe200000100ff */
[----:B------:R-:W-:Y:S01]  /*0c10*/  FSETP.GE.AND P3, PT, R2, 105615, PT ;  /* 0x47ce47800200780b */ /* 0x000fe20003f66000 */
[----:B------:R-:W-:Y:S01]  /*0c20*/  FFMA.FTZ R7, R14, -1.5707962512969970703, R11 ;  /* 0xbfc90fda0e077823 */ /* 0x000fe2000001000b */
[----:B------:R-:W-:Y:S01]  /*0c30*/  FSETP.NEU.AND P2, PT, R2, +INF , PT ;  /* 0x7f8000000200780b */ /* 0x000fe20003f4d000 */
[----:B------:R-:W-:Y:S02]  /*0c40*/  FFMA.FTZ R5, R6, R4, R5 ;  /* 0x0000000406057223 */ /* 0x000fe40000010005 */
[C---:B------:R-:W-:Y:S02]  /*0c50*/  FFMA.FTZ R7, R14.reuse, -7.5497894158615963534e-08, R7 ;  /* 0xb3a221680e077823 */ /* 0x040fe40000010007 */
[----:B------:R-:W-:Y:S02]  /*0c60*/  @P4 FFMA.FTZ R5, R5, -1, RZ ;  /* 0xbf80000005054823 */ /* 0x000fe400000100ff */
[----:B------:R-:W-:-:S04]  /*0c70*/  FFMA.FTZ R14, R14, -5.3903029534742383927e-15, R7 ;  /* 0xa7c234c50e0e7823 */ /* 0x000fc80000010007 */
[----:B------:R-:W-:Y:S01]  /*0c80*/  IMAD.MOV.U32 R2, RZ, RZ, R14 ;  /* 0x000000ffff027224 */ /* 0x000fe200078e000e */
[----:B------:R-:W-:Y:S06]  /*0c90*/  @!P3 BRA `(.L_x_7) ;  /* 0x0000000000ecb947 */ /* 0x000fec0003800000 */
[----:B------:R-:W-:Y:S01]  /*0ca0*/  @!P2 FMUL.FTZ R2, RZ, R11 ;  /* 0x0000000bff02a220 */ /* 0x000fe20000410000 */
[----:B------:R-:W-:Y:S01]  /*0cb0*/  @!P2 MOV R0, RZ ;  /* 0x000000ff0000a202 */ /* 0x000fe20000000f00 */
[----:B------:R-:W-:Y:S06]  /*0cc0*/  @!P2 BRA `(.L_x_7) ;  /* 0x0000000000e0a947 */ /* 0x000fec0003800000 */
[----:B------:R-:W-:Y:S01]  /*0cd0*/  SHF.R.U32.HI R17, RZ, 0x17, R11 ;  /* 0x00000017ff117819 */ /* 0x000fe2000001160b */
[----:B------:R-:W-:Y:S01]  /*0ce0*/  IMAD.SHL.U32 R3, R11, 0x100, RZ ;  /* 0x000001000b037824 */ /* 0x000fe200078e00ff */
[----:B------:R-:W-:Y:S01]  /*0cf0*/  ULDC.64 UR6, c[0x4][0x8] ;  /* 0x0100020000067ab9 */ /* 0x000fe20000000a00 */
[----:B------:R-:W-:Y:S01]  /*0d00*/  IMAD.MOV.U32 R0, RZ, RZ, RZ ;  /* 0x000000ffff007224 */ /* 0x000fe200078e00ff */
[----:B------:R-:W-:Y:S01]  /*0d10*/  LOP3.LUT R2, R17, 0xe0, RZ, 0xc0, !PT ;  /* 0x000000e011027812 */ /* 0x000fe200078ec0ff */
[----:B------:R-:W-:Y:S01]  /*0d20*/  IMAD.MOV.U32 R9, RZ, RZ, RZ ;  /* 0x000000ffff097224 */ /* 0x000fe200078e00ff */
[----:B------:R-:W-:Y:S01]  /*0d30*/  LOP3.LUT R3, R3, 0x80000000, RZ, 0xfc, !PT ;  /* 0x8000000003037812 */ /* 0x000fe200078efcff */
[----:B------:R-:W-:Y:S02]  /*0d40*/  IMAD.MOV.U32 R13, RZ, RZ, RZ ;  /* 0x000000ffff0d7224 */ /* 0x000fe400078e00ff */
[----:B------:R-:W-:Y:S01]  /*0d50*/  VIADD R4, R2, 0xffffff80 ;  /* 0xffffff8002047836 */ /* 0x000fe20000000000 */
[----:B------:R-:W-:-:S04]  /*0d60*/  MOV R2, R1 ;  /* 0x0000000100027202 */ /* 0x000fc80000000f00 */
[----:B------:R-:W-:-:S07]  /*0d70*/  SHF.R.U32.HI R4, RZ, 0x5, R4 ;  /* 0x00000005ff047819 */ /* 0x000fce0000011604 */
.L_x_8:
[----:B------:R-:W-:-:S04]  /*0d80*/  IADD3 R6, P0, R9, UR6, RZ ;  /* 0x0000000609067c10 */ /* 0x000fc8000ff1e0ff */
[----:B------:R-:W-:-:S05]  /*0d90*/  IADD3.X R7, R13, UR7, RZ, P0, !PT ;  /* 0x000000070d077c10 */ /* 0x000fca00087fe4ff */
[----:B------:R0:W2:Y:S01]  /*0da0*/  LDG.E.CONSTANT R19, desc[UR4][R6.64] ;  /* 0x0000000406137981 */ /* 0x0000a2000c1e9900 */
[----:B------:R-:W-:-:S04]  /*0db0*/  IADD3 R9, P4, R9, 0x4, RZ ;  /* 0x0000000409097810 */ /* 0x000fc80007f9e0ff */
[----:B------:R-:W-:Y:S01]  /*0dc0*/  ISETP.NE.U32.AND P0, PT, R9, 0x18, PT ;  /* 0x000000180900780c */ /* 0x000fe20003f05070 */
[----:B------:R-:W-:Y:S02]  /*0dd0*/  IMAD.X R13, RZ, RZ, R13, P4 ;  /* 0x000000ffff0d7224 */ /* 0x000fe400020e060d */
[----:B0-----:R-:W-:-:S03]  /*0de0*/  IMAD.MOV.U32 R6, RZ, RZ, R0 ;  /* 0x000000ffff067224 */ /* 0x001fc600078e0000 */
[----:B------:R-:W-:Y:S01]  /*0df0*/  ISETP.NE.AND.EX P0, PT, R13, RZ, PT, P0 ;  /* 0x000000ff0d00720c */ /* 0x000fe20003f05300 */
[----:B------:R-:W-:Y:S02]  /*0e00*/  IMAD.MOV.U32 R7, RZ, RZ, RZ ;  /* 0x000000ffff077224 */ /* 0x000fe400078e00ff */
[----:B--2---:R-:W-:-:S04]  /*0e10*/  IMAD.WIDE.U32 R18, R3, R19, R6 ;  /* 0x0000001303127225 */ /* 0x004fc800078e0006 */
[----:B------:R-:W-:Y:S01]  /*0e20*/  IMAD.MOV.U32 R0, RZ, RZ, R19 ;  /* 0x000000ffff007224 */ /* 0x000fe200078e0013 */
[----:B------:R0:W-:Y:S02]  /*0e30*/  STL [R2], R18 ;  /* 0x0000001202007387 */ /* 0x0001e40000100800 */
[----:B0-----:R-:W-:-:S03]  /*0e40*/  VIADD R2, R2, 0x4 ;  /* 0x0000000402027836 */ /* 0x001fc60000000000 */
        /* <DEDUP_REMOVED lines=10> */
[----:B---3--:R-:W-:-:S02]  /*0ef0*/  @P0 SHF.L.U32 R6, R2, R17, RZ ;  /* 0x0000001102060219 */ /* 0x008fc400000006ff */
[-C--:B----4-:R-:W-:Y:S02]  /*0f00*/  @P0 SHF.R.U32.HI R9, RZ, R4.reuse, R7 ;  /* 0x00000004ff090219 */ /* 0x090fe40000011607 */
[----:B--2---:R-:W-:Y:S02]  /*0f10*/  @P0 SHF.R.U32.HI R7, RZ, R4, R3 ;  /* 0x00000004ff070219 */ /* 0x004fe40000011603 */
[----:B------:R-:W-:Y:S02]  /*0f20*/  @P0 SHF.L.U32 R4, R3, R17, RZ ;  /* 0x0000001103040219 */ /* 0x000fe400000006ff */
        /* <DEDUP_REMOVED lines=18> */
.L_x_7:
[----:B------:R-:W-:Y:S05]  /*1050*/  BSYNC B0 ;  /* 0x0000000000007941 */ /* 0x000fea0003800000 */
.L_x_6:
[----:B------:R-:W-:Y:S01]  /*1060*/  LOP3.LUT R3, R0, 0x1, RZ, 0xc0, !PT ;  /* 0x0000000100037812 */ /* 0x000fe200078ec0ff */
[----:B------:R-:W-:Y:S01]  /*1070*/  FMUL.FTZ R9, R2, R2 ;  /* 0x0000000202097220 */ /* 0x000fe20000410000 */
[----:B------:R-:W-:Y:S01]  /*1080*/  MOV R4, 0x3c0885e4 ;  /* 0x3c0885e400047802 */ /* 0x000fe20000000f00 */
[----:B------:R-:W-:Y:S01]  /*1090*/  IMAD.MOV.U32 R7, RZ, RZ, -0x41d55558 ;  /* 0xbe2aaaa8ff077424 */ /* 0x000fe200078e00ff */
[----:B------:R-:W-:Y:S01]  /*10a0*/  ISETP.NE.U32.AND P0, PT, R3, 0x1, PT ;  /* 0x000000010300780c */ /* 0x000fe20003f05070 */
[----:B------:R-:W-:Y:S01]  /*10b0*/  IMAD.MOV.U32 R3, RZ, RZ, -0x46b2bead ;  /* 0xb94d4153ff037424 */ /* 0x000fe200078e00ff */
[----:B------:R-:W-:Y:S01]  /*10c0*/  LOP3.LUT P4, RZ, R0, 0x2, RZ, 0xc0, !PT ;  /* 0x0000000200ff7812 */ /* 0x000fe2000788c0ff */
[----:B------:R-:W-:Y:S10]  /*10d0*/  BSSY B0, `(.L_x_9) ;  /* 0x0000047000007945 */ /* 0x000ff40003800000 */
[----:B------:R-:W-:-:S02]  /*10e0*/  @!P0 IMAD.MOV.U32 R6, RZ, RZ, 0x37cbac00 ;  /* 0x37cbac00ff068424 */ /* 0x000fc400078e00ff */
[----:B------:R-:W-:Y:S02]  /*10f0*/  @!P0 IMAD.MOV.U32 R4, RZ, RZ, 0x3d2aaabb ;  /* 0x3d2aaabbff048424 */ /* 0x000fe400078e00ff */
[C---:B------:R-:W-:Y:S01]  /*1100*/  @!P0 FFMA.FTZ R3, R9.reuse, R6, -0.0013887860113754868507 ;  /* 0xbab607ed09038423 */ /* 0x040fe20000010006 */
[----:B------:R-:W-:Y:S01]  /*1110*/  FSEL R6, R2, 1, P0 ;  /* 0x3f80000002067808 */ /* 0x000fe20000000000 */
[----:B------:R-:W-:Y:S02]  /*1120*/  @!P0 IMAD.MOV.U32 R7, RZ, RZ, -0x41000001 ;  /* 0xbeffffffff078424 */ /* 0x000fe400078e00ff */
[C---:B------:R-:W-:Y:S02]  /*1130*/  FFMA.FTZ R4, R9.reuse, R3, R4 ;  /* 0x0000000309047223 */ /* 0x040fe40000010004 */
[C---:B------:R-:W-:Y:S02]  /*1140*/  FFMA.FTZ R3, R9.reuse, R6, RZ ;  /* 0x0000000609037223 */ /* 0x040fe400000100ff */
        /* <DEDUP_REMOVED lines=18> */
.L_x_11:
        /* <DEDUP_REMOVED lines=24> */
[----:B--2---:R-:W-:Y:S02]  /*13f0*/  @P0 SHF.L.U32 R7, R2, R16, RZ ;  /* 0x0000001002070219 */ /* 0x004fe400000006ff */
[-C--:B----4-:R-:W-:Y:S02]  /*1400*/  @P0 SHF.R.U32.HI R14, RZ, R4.reuse, R9 ;  /* 0x00000004ff0e0219 */ /* 0x090fe40000011609 */
[----:B---3--:R-:W-:Y:S02]  /*1410*/  @P0 SHF.R.U32.HI R4, RZ, R4, R3 ;  /* 0x00000004ff040219 */ /* 0x008fe40000011603 */
[----:B------:R-:W-:-:S03]  /*1420*/  @P0 SHF.L.U32 R9, R3, R16, RZ ;  /* 0x0000001003090219 */ /* 0x000fc600000006ff */
[----:B------:R-:W-:Y:S01]  /*1430*/  @P0 IMAD.IADD R2, R7, 0x1, R4 ;  /* 0x0000000107020824 */ /* 0x000fe200078e0204 */
[----:B------:R-:W-:-:S04]  /*1440*/  @P0 IADD3 R3, R9, R14, RZ ;  /* 0x0000000e09030210 */ /* 0x000fc80007ffe0ff */
[C---:B0-----:R-:W-:Y:S01]  /*1450*/  SHF.L.W.U32.HI R0, R3.reuse, 0x2, R2 ;  /* 0x0000000203007819 */ /* 0x041fe20000010e02 */
[----:B------:R-:W-:-:S03]  /*1460*/  IMAD.SHL.U32 R3, R3, 0x4, RZ ;  /* 0x0000000403037824 */ /* 0x000fc600078e00ff */
[----:B------:R-:W-:-:S04]  /*1470*/  SHF.R.S32.HI R4, RZ, 0x1f, R0 ;  /* 0x0000001fff047819 */ /* 0x000fc80000011400 */
        /* <DEDUP_REMOVED lines=12> */
.L_x_10:
[----:B------:R-:W-:Y:S05]  /*1540*/  BSYNC B0 ;  /* 0x0000000000007941 */ /* 0x000fea0003800000 */
.L_x_9:
[----:B------:R-:W-:Y:S01]  /*1550*/  LOP3.LUT R0, R16, 0x1, RZ, 0xc0, !PT ;  /* 0x0000000110007812 */ /* 0x000fe200078ec0ff */
[----:B------:R-:W-:Y:S01]  /*1560*/  FMUL R13, R12, R15 ;  /* 0x0000000f0c0d7220 */ /* 0x000fe20000400000 */
[----:B------:R-:W-:Y:S01]  /*1570*/  FMUL.FTZ R18, R14, R14 ;  /* 0x0000000e0e127220 */ /* 0x000fe20000410000 */
[----:B------:R-:W-:Y:S01]  /*1580*/  IMAD.MOV.U32 R2, RZ, RZ, -0x46b2bead ;  /* 0xb94d4153ff027424 */ /* 0x000fe200078e00ff */
[----:B------:R-:W-:Y:S01]  /*1590*/  ISETP.NE.U32.AND P0, PT, R0, 0x1, PT ;  /* 0x000000010000780c */ /* 0x000fe20003f05070 */
[C---:B------:R-:W-:Y:S01]  /*15a0*/  FMUL R0, R13.reuse, 0.63661974668502807617 ;  /* 0x3f22f9830d007820 */ /* 0x040fe20000400000 */
[----:B------:R-:W-:Y:S01]  /*15b0*/  FADD.FTZ R11, |R13|, -RZ ;  /* 0x800000ff0d0b7221 */ /* 0x000fe20000010200 */
[----:B------:R-:W-:Y:S01]  /*15c0*/  IMAD.MOV.U32 R3, RZ, RZ, 0x3c0885e4 ;  /* 0x3c0885e4ff037424 */ /* 0x000fe200078e00ff */
[----:B------:R-:W-:Y:S01]  /*15d0*/  FSEL R4, R14, 1, !P0 ;  /* 0x3f8000000e047808 */ /* 0x000fe20004000000 */
[----:B------:R-:W-:Y:S01]  /*15e0*/  VIADD R16, R16, 0x1 ;  /* 0x0000000110107836 */ /* 0x000fe20000000000 */
[----:B------:R-:W-:Y:S01]  /*15f0*/  BSSY B0, `(.L_x_12) ;  /* 0x0000050000007945 */ /* 0x000fe20003800000 */
[----:B------:R-:W0:Y:S01]  /*1600*/  F2I.FTZ.NTZ R0, R0 ;  /* 0x0000000000007305 */ /* 0x000e220000213100 */
[----:B------:R-:W-:Y:S01]  /*1610*/  FSETP.GE.AND P3, PT, R11, 105615, PT ;  /* 0x47ce47800b00780b */ /* 0x000fe20003f66000 */
[----:B------:R-:W-:Y:S01]  /*1620*/  FFMA.FTZ R9, R18, R4, RZ ;  /* 0x0000000412097223 */ /* 0x000fe200000100ff */
[----:B------:R-:W-:-:S02]  /*1630*/  LOP3.LUT P4, RZ, R16, 0x2, RZ, 0xc0, !PT ;  /* 0x0000000210ff7812 */ /* 0x000fc4000788c0ff */
[----:B------:R-:W-:Y:S01]  /*1640*/  FSETP.NEU.AND P2, PT, R11, +INF , PT ;  /* 0x7f8000000b00780b */ /* 0x000fe20003f4d000 */
[----:B------:R-:W-:Y:S01]  /*1650*/  @P0 IMAD.MOV.U32 R3, RZ, RZ, 0x3d2aaabb ;  /* 0x3d2aaabbff030424 */ /* 0x000fe200078e00ff */
[----:B------:R-:W-:-:S05]  /*1660*/  @P0 MOV R7, 0x37cbac00 ;  /* 0x37cbac0000070802 */ /* 0x000fca0000000f00 */
[C---:B------:R-:W-:Y:S01]  /*1670*/  @P0 FFMA.FTZ R2, R18.reuse, R7, -0.0013887860113754868507 ;  /* 0xbab607ed12020423 */ /* 0x040fe20000010007 */
[----:B------:R-:W-:Y:S01]  /*1680*/  IMAD.MOV.U32 R7, RZ, RZ, -0x41d55558 ;  /* 0xbe2aaaa8ff077424 */ /* 0x000fe200078e00ff */
[----:B0-----:R-:W-:Y:S02]  /*1690*/  I2FP.F32.S32 R12, R0 ;  /* 0x00000000000c7245 */ /* 0x001fe40000201400 */
[----:B------:R-:W-:Y:S01]  /*16a0*/  FFMA.FTZ R2, R18, R2, R3 ;  /* 0x0000000212027223 */ /* 0x000fe20000010003 */
[----:B------:R-:W-:Y:S02]  /*16b0*/  @P0 IMAD.MOV.U32 R7, RZ, RZ, -0x41000001 ;  /* 0xbeffffffff070424 */ /* 0x000fe400078e00ff */
[----:B------:R-:W-:Y:S02]  /*16c0*/  IMAD.MOV.U32 R17, RZ, RZ, R0 ;  /* 0x000000ffff117224 */ /* 0x000fe400078e0000 */
[----:B------:R-:W-:Y:S01]  /*16d0*/  FFMA.FTZ R3, R12, -1.5707962512969970703, R13 ;  /* 0xbfc90fda0c037823 */ /* 0x000fe2000001000d */
[----:B------:R-:W-:-:S03]  /*16e0*/  FFMA.FTZ R7, R18, R2, R7 ;  /* 0x0000000212077223 */ /* 0x000fc60000010007 */
[----:B------:R-:W-:Y:S01]  /*16f0*/  FFMA.FTZ R3, R12, -7.5497894158615963534e-08, R3 ;  /* 0xb3a221680c037823 */ /* 0x000fe20000010003 */
[----:B------:R-:W-:-:S03]  /*1700*/  FFMA.FTZ R4, R9, R7, R4 ;  /* 0x0000000709047223 */ /* 0x000fc60000010004 */
[----:B------:R-:W-:Y:S01]  /*1710*/  FFMA.FTZ R11, R12, -5.3903029534742383927e-15, R3 ;  /* 0xa7c234c50c0b7823 */ /* 0x000fe20000010003 */
[----:B------:R-:W-:-:S04]  /*1720*/  @P4 FFMA.FTZ R4, R4, -1, RZ ;  /* 0xbf80000004044823 */ /* 0x000fc800000100ff */
[----:B------:R-:W-:Y:S01]  /*1730*/  MOV R7, R11 ;  /* 0x0000000b00077202 */ /* 0x000fe20000000f00 */
        /* <DEDUP_REMOVED lines=15> */
.L_x_14:
[----:B------:R-:W-:-:S04]  /*1830*/  IADD3 R18, P0, R7, UR6, RZ ;  /* 0x0000000607127c10 */ /* 0x000fc8000ff1e0ff */
[----:B------:R-:W-:-:S06]  /*1840*/  IADD3.X R19, R9, UR7, RZ, P0, !PT ;  /* 0x0000000709137c10 */ /* 0x000fcc00087fe4ff */
[----:B------:R-:W2:Y:S01]  /*1850*/  LDG.E.CONSTANT R19, desc[UR4][R18.64] ;  /* 0x0000000412137981 */ /* 0x000ea2000c1e9900 */
[----:B------:R-:W-:Y:S01]  /*1860*/  IADD3 R7, P4, R7, 0x4, RZ ;  /* 0x0000000407077810 */ /* 0x000fe20007f9e0ff */
[----:B------:R-:W-:-:S03]  /*1870*/  IMAD.MOV.U32 R3, RZ, RZ, RZ ;  /* 0x000000ffff037224 */ /* 0x000fc600078e00ff */
[----:B------:R-:W-:Y:S01]  /*1880*/  ISETP.NE.U32.AND P0, PT, R7, 0x18, PT ;  /* 0x000000180700780c */ /* 0x000fe20003f05070 */
[----:B------:R-:W-:-:S05]  /*1890*/  IMAD.X R9, RZ, RZ, R9, P4 ;  /* 0x000000ffff097224 */ /* 0x000fca00020e0609 */
        /* <DEDUP_REMOVED lines=16> */
[----:B----4-:R-:W-:Y:S02]  /*19a0*/  @P0 SHF.R.U32.HI R14, RZ, R12, R9 ;  /* 0x0000000cff0e0219 */ /* 0x010fe40000011609 */
[----:B--2---:R-:W-:Y:S02]  /*19b0*/  @P0 SHF.L.U32 R9, R3, R18, RZ ;  /* 0x0000001203090219 */ /* 0x004fe400000006ff */
[----:B------:R-:W-:-:S03]  /*19c0*/  @P0 SHF.R.U32.HI R12, RZ, R12, R3 ;  /* 0x0000000cff0c0219 */ /* 0x000fc60000011603 */
[----:B------:R-:W-:Y:S01]  /*19d0*/  @P0 IMAD.IADD R3, R9, 0x1, R14 ;  /* 0x0000000109030824 */ /* 0x000fe200078e020e */
[----:B------:R-:W-:-:S04]  /*19e0*/  @P0 IADD3 R0, R7, R12, RZ ;  /* 0x0000000c07000210 */ /* 0x000fc80007ffe0ff */
        /* <DEDUP_REMOVED lines=8> */
[----:B0-----:R-:W-:-:S03]  /*1a70*/  DMUL R2, R2, UR6 ;  /* 0x0000000602027c28 */ /* 0x001fc60008000000 */
[C---:B------:R-:W-:Y:S02]  /*1a80*/  LEA.HI R0, R7.reuse, R0, RZ, 0x1 ;  /* 0x0000000007007211 */ /* 0x040fe400078f08ff */
[----:B------:R-:W-:-:S05]  /*1a90*/  LOP3.LUT R9, R7, R13, RZ, 0x3c, !PT ;  /* 0x0000000d07097212 */ /* 0x000fca00078e3cff */
[----:B------:R-:W0:Y:S01]  /*1aa0*/  F2F.F32.F64 R2, R2 ;  /* 0x0000000200027310 */ /* 0x000e220000301000 */
[----:B------:R-:W-:Y:S01]  /*1ab0*/  IMAD.MOV R7, RZ, RZ, -R0 ;  /* 0x000000ffff077224 */ /* 0x000fe200078e0a00 */
[----:B------:R-:W-:-:S03]  /*1ac0*/  ISETP.GE.AND P4, PT, R9, RZ, PT ;  /* 0x000000ff0900720c */ /* 0x000fc60003f86270 */
[----:B------:R-:W-:Y:S01]  /*1ad0*/  @!P0 IMAD.MOV.U32 R0, RZ, RZ, R7 ;  /* 0x000000ffff008224 */ /* 0x000fe200078e0007 */
[----:B0-----:R-:W-:-:S09]  /*1ae0*/  FSEL R7, -R2, R2, !P4 ;  /* 0x0000000202077208 */ /* 0x001fd20006000100 */
.L_x_13:
[----:B------:R-:W-:Y:S05]  /*1af0*/  BSYNC B0 ;  /* 0x0000000000007941 */ /* 0x000fea0003800000 */
.L_x_12:
        /* <DEDUP_REMOVED lines=33> */
.L_x_17:
        /* <DEDUP_REMOVED lines=45> */
.L_x_16:
[----:B------:R-:W-:Y:S05]  /*1fe0*/  BSYNC B0 ;  /* 0x0000000000007941 */ /* 0x000fea0003800000 */
.L_x_15:
[----:B------:R-:W-:Y:S01]  /*1ff0*/  LOP3.LUT R0, R17, 0x1, RZ, 0xc0, !PT ;  /* 0x0000000111007812 */ /* 0x000fe200078ec0ff */
[----:B------:R-:W-:Y:S01]  /*2000*/  FMUL R16, R10, R15 ;  /* 0x0000000f0a107220 */ /* 0x000fe20000400000 */
[----:B------:R-:W-:Y:S01]  /*2010*/  FMUL.FTZ R14, R11, R11 ;  /* 0x0000000b0b0e7220 */ /* 0x000fe20000410000 */
[----:B------:R-:W-:Y:S01]  /*2020*/  IMAD.MOV.U32 R2, RZ, RZ, -0x46b2bead ;  /* 0xb94d4153ff027424 */ /* 0x000fe200078e00ff */
[----:B------:R-:W-:Y:S01]  /*2030*/  ISETP.NE.U32.AND P0, PT, R0, 0x1, PT ;  /* 0x000000010000780c */ /* 0x000fe20003f05070 */
[----:B------:R-:W-:Y:S01]  /*2040*/  FMUL R0, R16, 0.63661974668502807617 ;  /* 0x3f22f98310007820 */ /* 0x000fe20000400000 */
[----:B------:R-:W-:Y:S01]  /*2050*/  IMAD.MOV.U32 R7, RZ, RZ, 0x3c0885e4 ;  /* 0x3c0885e4ff077424 */ /* 0x000fe200078e00ff */
[----:B------:R-:W-:Y:S01]  /*2060*/  BSSY B0, `(.L_x_18) ;  /* 0x0000053000007945 */ /* 0x000fe20003800000 */
[----:B------:R-:W-:-:S03]  /*2070*/  VIADD R17, R17, 0x1 ;  /* 0x0000000111117836 */ /* 0x000fc60000000000 */
[----:B------:R-:W0:Y:S02]  /*2080*/  F2I.FTZ.NTZ R0, R0 ;  /* 0x0000000000007305 */ /* 0x000e240000213100 */
[----:B------:R-:W-:-:S04]  /*2090*/  LOP3.LUT P4, RZ, R17, 0x2, RZ, 0xc0, !PT ;  /* 0x0000000211ff7812 */ /* 0x000fc8000788c0ff */
[----:B------:R-:W-:Y:S01]  /*20a0*/  @P0 MOV R9, 0x37cbac00 ;  /* 0x37cbac0000090802 */ /* 0x000fe20000000f00 */
[----:B------:R-:W-:-:S04]  /*20b0*/  @P0 IMAD.MOV.U32 R7, RZ, RZ, 0x3d2aaabb ;  /* 0x3d2aaabbff070424 */ /* 0x000fc800078e00ff */
[C---:B------:R-:W-:Y:S01]  /*20c0*/  @P0 FFMA.FTZ R2, R14.reuse, R9, -0.0013887860113754868507 ;  /* 0xbab607ed0e020423 */ /* 0x040fe20000010009 */
[----:B------:R-:W-:Y:S02]  /*20d0*/  IMAD.MOV.U32 R9, RZ, RZ, -0x41d55558 ;  /* 0xbe2aaaa8ff097424 */ /* 0x000fe400078e00ff */
[----:B------:R-:W-:Y:S02]  /*20e0*/  @P0 IMAD.MOV.U32 R9, RZ, RZ, -0x41000001 ;  /* 0xbeffffffff090424 */ /* 0x000fe400078e00ff */
[----:B------:R-:W-:Y:S01]  /*20f0*/  FFMA.FTZ R10, R14, R2, R7 ;  /* 0x000000020e0a7223 */ /* 0x000fe20000010007 */
[----:B------:R-:W-:Y:S01]  /*2100*/  FSEL R2, R11, 1, !P0 ;  /* 0x3f8000000b027808 */ /* 0x000fe20004000000 */
[----:B------:R-:W-:Y:S01]  /*2110*/  FADD.FTZ R11, |R16|, -RZ ;  /* 0x800000ff100b7221 */ /* 0x000fe20000010200 */
[----:B0-----:R-:W-:Y:S01]  /*2120*/  I2FP.F32.S32 R13, R0 ;  /* 0x00000000000d7245 */ /* 0x001fe20000201400 */
[----:B------:R-:W-:Y:S01]  /*2130*/  FFMA.FTZ R9, R14, R10, R9 ;  /* 0x0000000a0e097223 */ /* 0x000fe20000010009 */
[----:B------:R-:W-:-:S02]  /*2140*/  IMAD.MOV.U32 R20, RZ, RZ, R0 ;  /* 0x000000ffff147224 */ /* 0x000fc400078e0000 */
[----:B------:R-:W-:Y:S01]  /*2150*/  FFMA.FTZ R7, R14, R2, RZ ;  /* 0x000000020e077223 */ /* 0x000fe200000100ff */
[----:B------:R-:W-:Y:S01]  /*2160*/  FSETP.GE.AND P3, PT, R11, 105615, PT ;  /* 0x47ce47800b00780b */ /* 0x000fe20003f66000 */
[----:B------:R-:W-:Y:S01]  /*2170*/  FFMA.FTZ R12, R13, -1.5707962512969970703, R16 ;  /* 0xbfc90fda0d0c7823 */ /* 0x000fe20000010010 */
[----:B------:R-:W-:Y:S01]  /*2180*/  FSETP.NEU.AND P2, PT, R11, +INF , PT ;  /* 0x7f8000000b00780b */ /* 0x000fe20003f4d000 */
[----:B------:R-:W-:Y:S02]  /*2190*/  FFMA.FTZ R2, R7, R9, R2 ;  /* 0x0000000907027223 */ /* 0x000fe40000010002 */
[C---:B------:R-:W-:Y:S02]  /*21a0*/  FFMA.FTZ R12, R13.reuse, -7.5497894158615963534e-08, R12 ;  /* 0xb3a221680d0c7823 */ /* 0x040fe4000001000c */
[----:B------:R-:W-:Y:S02]  /*21b0*/  @P4 FFMA.FTZ R2, R2, -1, RZ ;  /* 0xbf80000002024823 */ /* 0x000fe400000100ff */
[----:B------:R-:W-:-:S05]  /*21c0*/  FFMA.FTZ R7, R13, -5.3903029534742383927e-15, R12 ;  /* 0xa7c234c50d077823 */ /* 0x000fca000001000c */
        /* <DEDUP_REMOVED lines=16> */
.L_x_20:
        /* <DEDUP_REMOVED lines=30> */
[----:B------:R-:W-:-:S04]  /*24b0*/  SHF.R.S32.HI R12, RZ, 0x1f, R17 ;  /* 0x0000001fff0c7819 */ /* 0x000fc80000011411 */
[C---:B0-----:R-:W-:Y:S02]  /*24c0*/  LOP3.LUT R10, R12.reuse, R9, RZ, 0x3c, !PT ;  /* 0x000000090c0a7212 */ /* 0x041fe400078e3cff */
[----:B------:R-:W-:-:S06]  /*24d0*/  LOP3.LUT R11, R12, R17, RZ, 0x3c, !PT ;  /* 0x000000110c0b7212 */ /* 0x000fcc00078e3cff */
        /* <DEDUP_REMOVED lines=11> */
.L_x_19:
[----:B------:R-:W-:Y:S05]  /*2590*/  BSYNC B0 ;  /* 0x0000000000007941 */ /* 0x000fea0003800000 */
.L_x_18:
[----:B------:R-:W-:Y:S01]  /*25a0*/  LOP3.LUT R10, R0, 0x1, RZ, 0xc0, !PT ;  /* 0x00000001000a7812 */ /* 0x000fe200078ec0ff */
[C---:B------:R-:W-:Y:S01]  /*25b0*/  FMUL.FTZ R14, R9.reuse, R9 ;  /* 0x00000009090e7220 */ /* 0x040fe20000410000 */
[----:B------:R-:W-:Y:S01]  /*25c0*/  MOV R11, 0x3c0885e4 ;  /* 0x3c0885e4000b7802 */ /* 0x000fe20000000f00 */
[----:B------:R-:W-:Y:S01]  /*25d0*/  IMAD.MOV.U32 R12, RZ, RZ, -0x41d55558 ;  /* 0xbe2aaaa8ff0c7424 */ /* 0x000fe200078e00ff */
[----:B------:R-:W-:Y:S01]  /*25e0*/  ISETP.NE.U32.AND P0, PT, R10, 0x1, PT ;  /* 0x000000010a00780c */ /* 0x000fe20003f05070 */
[----:B------:R-:W-:Y:S01]  /*25f0*/  IMAD.MOV.U32 R10, RZ, RZ, -0x46b2bead ;  /* 0xb94d4153ff0a7424 */ /* 0x000fe200078e00ff */
[----:B------:R-:W-:Y:S01]  /*2600*/  LOP3.LUT P4, RZ, R0, 0x2, RZ, 0xc0, !PT ;  /* 0x0000000200ff7812 */ /* 0x000fe2000788c0ff */
[----:B------:R-:W-:Y:S01]  /*2610*/  BSSY B0, `(.L_x_21) ;  /* 0x0000046000007945 */ /* 0x000fe20003800000 */
[----:B------:R-:W-:-:S05]  /*2620*/  FSEL R0, R9, 1, P0 ;  /* 0x3f80000009007808 */ /* 0x000fca0000000000 */
[----:B------:R-:W-:-:S04]  /*2630*/  FFMA.FTZ R9, R14, R0, RZ ;  /* 0x000000000e097223 */ /* 0x000fc800000100ff */
[----:B------:R-:W-:Y:S02]  /*2640*/  @!P0 IMAD.MOV.U32 R13, RZ, RZ, 0x37cbac00 ;  /* 0x37cbac00ff0d8424 */ /* 0x000fe400078e00ff */
[----:B------:R-:W-:Y:S02]  /*2650*/  @!P0 IMAD.MOV.U32 R11, RZ, RZ, 0x3d2aaabb ;  /* 0x3d2aaabbff0b8424 */ /* 0x000fe400078e00ff */
[----:B------:R-:W-:Y:S01]  /*2660*/  @!P0 FFMA.FTZ R10, R14, R13, -0.0013887860113754868507 ;  /* 0xbab607ed0e0a8423 */ /* 0x000fe2000001000d */
[----:B------:R-:W-:-:S03]  /*2670*/  @!P0 IMAD.MOV.U32 R12, RZ, RZ, -0x41000001 ;  /* 0xbeffffffff0c8424 */ /* 0x000fc600078e00ff */
[----:B------:R-:W-:-:S04]  /*2680*/  FFMA.FTZ R11, R14, R10, R11 ;  /* 0x0000000a0e0b7223 */ /* 0x000fc8000001000b */
        /* <DEDUP_REMOVED lines=18> */
.L_x_23:
[----:B------:R-:W-:-:S04]  /*27b0*/  IADD3 R18, P0, R9, UR6, RZ ;  /* 0x0000000609127c10 */ /* 0x000fc8000ff1e0ff */
[----:B------:R-:W-:-:S06]  /*27c0*/  IADD3.X R19, R13, UR7, RZ, P0, !PT ;  /* 0x000000070d137c10 */ /* 0x000fcc00087fe4ff */
[----:B------:R-:W2:Y:S01]  /*27d0*/  LDG.E.CONSTANT R19, desc[UR4][R18.64] ;  /* 0x0000000412137981 */ /* 0x000ea2000c1e9900 */
[----:B------:R-:W-:Y:S01]  /*27e0*/  IADD3 R9, P2, R9, 0x4, RZ ;  /* 0x0000000409097810 */ /* 0x000fe20007f5e0ff */
[----:B------:R-:W-:-:S03]  /*27f0*/  HFMA2.MMA R11, -RZ, RZ, 0, 0 ;  /* 0x00000000ff0b7435 */ /* 0x000fc600000001ff */
        /* <DEDUP_REMOVED lines=18> */
[----:B---3--:R-:W-:Y:S02]  /*2920*/  @P0 SHF.L.U32 R11, R7, R17, RZ ;  /* 0x00000011070b0219 */ /* 0x008fe400000006ff */
[-C--:B----4-:R-:W-:Y:S02]  /*2930*/  @P0 SHF.R.U32.HI R18, RZ, R9.reuse, R14 ;  /* 0x00000009ff120219 */ /* 0x090fe4000001160e */
[----:B--2---:R-:W-:Y:S02]  /*2940*/  @P0 SHF.R.U32.HI R14, RZ, R9, R12 ;  /* 0x00000009ff0e0219 */ /* 0x004fe4000001160c */
[----:B------:R-:W-:-:S03]  /*2950*/  @P0 SHF.L.U32 R9, R12, R17, RZ ;  /* 0x000000110c090219 */ /* 0x000fc600000006ff */
[----:B------:R-:W-:Y:S02]  /*2960*/  @P0 IMAD.IADD R7, R11, 0x1, R14 ;  /* 0x000000010b070824 */ /* 0x000fe400078e020e */
[----:B------:R-:W-:-:S05]  /*2970*/  @P0 IMAD.IADD R12, R9, 0x1, R18 ;  /* 0x00000001090c0824 */ /* 0x000fca00078e0212 */
[C---:B------:R-:W-:Y:S02]  /*2980*/  SHF.L.W.U32.HI R20, R12.reuse, 0x2, R7 ;  /* 0x000000020c147819 */ /* 0x040fe40000010e07 */
[----:B------:R-:W-:Y:S02]  /*2990*/  SHF.L.U32 R12, R12, 0x2, RZ ;  /* 0x000000020c0c7819 */ /* 0x000fe400000006ff */
[----:B------:R-:W-:-:S04]  /*29a0*/  SHF.R.S32.HI R9, RZ, 0x1f, R20 ;  /* 0x0000001fff097819 */ /* 0x000fc80000011414 */
[C---:B------:R-:W-:Y:S02]  /*29b0*/  LOP3.LUT R12, R9.reuse, R12, RZ, 0x3c, !PT ;  /* 0x0000000c090c7212 */ /* 0x040fe400078e3cff */
[----:B------:R-:W-:-:S04]  /*29c0*/  LOP3.LUT R13, R9, R20, RZ, 0x3c, !PT ;  /* 0x00000014090d7212 */ /* 0x000fc800078e3cff */
[----:B0-----:R-:W0:Y:S01]  /*29d0*/  I2F.F64.S64 R10, R12 ;  /* 0x0000000c000a7312 */ /* 0x001e220000301c00 */
[----:B------:R-:W-:Y:S01]  /*29e0*/  SHF.R.U32.HI R7, RZ, 0x1e, R7 ;  /* 0x0000001eff077819 */ /* 0x000fe20000011607 */
[----:B0-----:R-:W-:Y:S01]  /*29f0*/  DMUL R10, R10, UR6 ;  /* 0x000000060a0a7c28 */ /* 0x001fe20008000000 */
[C---:B------:R-:W-:Y:S02]  /*2a00*/  LOP3.LUT R16, R20.reuse, R16, RZ, 0x3c, !PT ;  /* 0x0000001014107212 */ /* 0x040fe400078e3cff */
[----:B------:R-:W-:-:S07]  /*2a10*/  LEA.HI R20, R20, R7, RZ, 0x1 ;  /* 0x0000000714147211 */ /* 0x000fce00078f08ff */
[----:B------:R-:W0:Y:S01]  /*2a20*/  F2F.F32.F64 R10, R10 ;  /* 0x0000000a000a7310 */ /* 0x000e220000301000 */
[----:B------:R-:W-:Y:S01]  /*2a30*/  IMAD.MOV R7, RZ, RZ, -R20 ;  /* 0x000000ffff077224 */ /* 0x000fe200078e0a14 */
[----:B------:R-:W-:-:S03]  /*2a40*/  ISETP.GE.AND P0, PT, R16, RZ, PT ;  /* 0x000000ff1000720c */ /* 0x000fc60003f06270 */
[----:B------:R-:W-:Y:S01]  /*2a50*/  @!P2 IMAD.MOV.U32 R20, RZ, RZ, R7 ;  /* 0x000000ffff14a224 */ /* 0x000fe200078e0007 */
[----:B0-----:R-:W-:-:S09]  /*2a60*/  FSEL R7, -R10, R10, !P0 ;  /* 0x0000000a0a077208 */ /* 0x001fd20004000100 */
.L_x_22:
[----:B------:R-:W-:Y:S05]  /*2a70*/  BSYNC B0 ;  /* 0x0000000000007941 */ /* 0x000fea0003800000 */
.L_x_21:
[----:B------:R-:W0:Y:S01]  /*2a80*/  LDC.64 R26, c[0x0][0x220] ;  /* 0x00008800ff1a7b82 */ /* 0x000e220000000a00 */
[----:B------:R-:W-:Y:S01]  /*2a90*/  LOP3.LUT R10, R20, 0x1, RZ, 0xc0, !PT ;  /* 0x00000001140a7812 */ /* 0x000fe200078ec0ff */
[----:B------:R-:W-:Y:S01]  /*2aa0*/  FMUL.FTZ R22, R7, R7 ;  /* 0x0000000707167220 */ /* 0x000fe20000410000 */
[----:B------:R-:W-:Y:S01]  /*2ab0*/  SHF.R.S32.HI R9, RZ, 0x1f, R8 ;  /* 0x0000001fff097819 */ /* 0x000fe20000011408 */
[----:B------:R-:W-:Y:S01]  /*2ac0*/  IMAD.MOV.U32 R29, RZ, RZ, -0x46b2bead ;  /* 0xb94d4153ff1d7424 */ /* 0x000fe200078e00ff */
[----:B------:R-:W-:Y:S01]  /*2ad0*/  ISETP.NE.U32.AND P0, PT, R10, 0x1, PT ;  /* 0x000000010a00780c */ /* 0x000fe20003f05070 */
[----:B------:R-:W-:Y:S01]  /*2ae0*/  IMAD.MOV.U32 R10, RZ, RZ, 0x3c0885e4 ;  /* 0x3c0885e4ff0a7424 */ /* 0x000fe200078e00ff */
[----:B------:R-:W-:Y:S01]  /*2af0*/  LEA.HI R9, R9, R8, RZ, 0x2 ;  /* 0x0000000809097211 */ /* 0x000fe200078f10ff */
[----:B------:R-:W1:Y:S01]  /*2b00*/  LDC.64 R24, c[0x0][0x228] ;  /* 0x00008a00ff187b82 */ /* 0x000e620000000a00 */
[----:B------:R-:W-:Y:S02]  /*2b10*/  FSEL R7, R7, 1, !P0 ;  /* 0x3f80000007077808 */ /* 0x000fe40004000000 */
[----:B------:R-:W-:-:S02]  /*2b20*/  LOP3.LUT R11, R9, 0xfffffffc, RZ, 0xc0, !PT ;  /* 0xfffffffc090b7812 */ /* 0x000fc400078ec0ff */
[----:B------:R-:W-:-:S03]  /*2b30*/  SHF.R.S32.HI R23, RZ, 0x2, R9 ;  /* 0x00000002ff177819 */ /* 0x000fc60000011409 */
[----:B------:R-:W-:Y:S01]  /*2b40*/  IMAD.IADD R8, R8, 0x1, -R11 ;  /* 0x0000000108087824 */ /* 0x000fe200078e0a0b */
[----:B------:R-:W2:Y:S01]  /*2b50*/  LDC.64 R12, c[0x0][0x240] ;  /* 0x00009000ff0c7b82 */ /* 0x000ea20000000a00 */
[----:B------:R-:W-:Y:S01]  /*2b60*/  @P0 MOV R9, 0x37cbac00 ;  /* 0x37cbac0000090802 */ /* 0x000fe20000000f00 */
[----:B------:R-:W-:Y:S02]  /*2b70*/  @P0 IMAD.MOV.U32 R10, RZ, RZ, 0x3d2aaabb ;  /* 0x3d2aaabbff0a0424 */ /* 0x000fe400078e00ff */
[----:B------:R-:W-:Y:S02]  /*2b80*/  IMAD R23, R23, 0x24, R8 ;  /* 0x0000002417177824 */ /* 0x000fe400078e0208 */
[C---:B------:R-:W-:Y:S02]  /*2b90*/  @P0 FFMA.FTZ R29, R22.reuse, R9, -0.0013887860113754868507 ;  /* 0xbab607ed161d0423 */ /* 0x040fe40000010009 */
[C---:B0-----:R-:W-:Y:S01]  /*2ba0*/  IMAD.WIDE R26, R23.reuse, 0x4, R26 ;  /* 0x00000004171a7825 */ /* 0x041fe200078e021a */
[----:B------:R-:W0:Y:S03]  /*2bb0*/  LDC.64 R8, c[0x0][0x230] ;  /* 0x00008c00ff087b82 */ /* 0x000e260000000a00 */
[----:B------:R-:W-:Y:S01]  /*2bc0*/  FFMA.FTZ R29, R22, R29, R10 ;  /* 0x0000001d161d7223 */ /* 0x000fe2000001000a */
[----:B------:R3:W-:Y:S01]  /*2bd0*/  @!P1 STG.E desc[UR4][R26.64], R15 ;  /* 0x0000000f1a009986 */ /* 0x0007e2000c101904 */
[----:B-1----:R-:W-:-:S03]  /*2be0*/  IMAD.WIDE R24, R23, 0x4, R24 ;  /* 0x0000000417187825 */ /* 0x002fc600078e0218 */
[----:B------:R-:W1:Y:S02]  /*2bf0*/  LDC.64 R10, c[0x0][0x238] ;  /* 0x00008e00ff0a7b82 */ /* 0x000e640000000a00 */
[----:B------:R4:W-:Y:S01]  /*2c00*/  @!P1 STG.E desc[UR4][R24.64], R28 ;  /* 0x0000001c18009986 */ /* 0x0009e2000c101904 */
[----:B--2---:R-:W-:-:S05]  /*2c10*/  IMAD.WIDE R12, R23, 0x4, R12 ;  /* 0x00000004170c7825 */ /* 0x004fca00078e020c */
[----:B---3--:R-:W2:Y:S01]  /*2c20*/  LDC.64 R14, c[0x0][0x248] ;  /* 0x00009200ff0e7b82 */ /* 0x008ea20000000a00 */
[----:B----4-:R-:W-:-:S07]  /*2c30*/  VIADD R24, R20, 0x1 ;  /* 0x0000000114187836 */ /* 0x010fce0000000000 */
[----:B------:R-:W3:Y:S01]  /*2c40*/  LDC.64 R16, c[0x0][0x250] ;  /* 0x00009400ff107b82 */ /* 0x000ee20000000a00 */
[----:B------:R-:W-:Y:S02]  /*2c50*/  IMAD.MOV.U32 R25, RZ, RZ, -0x41d55558 ;  /* 0xbe2aaaa8ff197424 */ /* 0x000fe400078e00ff */
[----:B------:R-:W-:Y:S01]  /*2c60*/  @P0 IMAD.MOV.U32 R25, RZ, RZ, -0x41000001 ;  /* 0xbeffffffff190424 */ /* 0x000fe200078e00ff */
[----:B------:R-:W-:Y:S01]  /*2c70*/  LOP3.LUT P0, RZ, R24, 0x2, RZ, 0xc0, !PT ;  /* 0x0000000218ff7812 */ /* 0x000fe2000780c0ff */
[----:B0-----:R-:W-:-:S04]  /*2c80*/  IMAD.WIDE R8, R23, 0x4, R8 ;  /* 0x0000000417087825 */ /* 0x001fc800078e0208 */
[----:B------:R-:W-:Y:S01]  /*2c90*/  FFMA.FTZ R26, R22, R29, R25 ;  /* 0x0000001d161a7223 */ /* 0x000fe20000010019 */
[----:B------:R-:W0:Y:S01]  /*2ca0*/  LDC.64 R18, c[0x0][0x258] ;  /* 0x00009600ff127b82 */ /* 0x000e220000000a00 */
[----:B-1----:R-:W-:-:S04]  /*2cb0*/  IMAD.WIDE R10, R23, 0x4, R10 ;  /* 0x00000004170a7825 */ /* 0x002fc800078e020a */
[----:B------:R-:W-:Y:S01]  /*2cc0*/  FFMA.FTZ R22, R22, R7, RZ ;  /* 0x0000000716167223 */ /* 0x000fe200000100ff */
[----:B------:R1:W-:Y:S03]  /*2cd0*/  @!P1 STG.E desc[UR4][R8.64], R5 ;  /* 0x0000000508009986 */ /* 0x0003e6000c101904 */
[----:B------:R-:W-:Y:S01]  /*2ce0*/  FFMA.FTZ R7, R22, R26, R7 ;  /* 0x0000001a16077223 */ /* 0x000fe20000010007 */
[----:B------:R1:W-:Y:S01]  /*2cf0*/  @!P1 STG.E desc[UR4][R10.64], R6 ;  /* 0x000000060a009986 */ /* 0x0003e2000c101904 */
[----:B------:R-:W4:Y:S01]  /*2d00*/  LDC.64 R20, c[0x0][0x260] ;  /* 0x00009800ff147b82 */ /* 0x000f220000000a00 */
[----:B--2---:R-:W-:-:S04]  /*2d10*/  IMAD.WIDE R14, R23, 0x4, R14 ;  /* 0x00000004170e7825 */ /* 0x004fc800078e020e */
[----:B------:R-:W-:Y:S01]  /*2d20*/  @P0 FFMA.FTZ R7, R7, -1, RZ ;  /* 0xbf80000007070823 */ /* 0x000fe200000100ff */
[----:B------:R1:W-:Y:S04]  /*2d30*/  @!P1 STG.E desc[UR4][R12.64], R4 ;  /* 0x000000040c009986 */ /* 0x0003e8000c101904 */
[----:B------:R1:W-:Y:S01]  /*2d40*/  @!P1 STG.E desc[UR4][R14.64], R3 ;  /* 0x000000030e009986 */ /* 0x0003e2000c101904 */
[----:B---3--:R-:W-:-:S05]  /*2d50*/  IMAD.WIDE R16, R23, 0x4, R16 ;  /* 0x0000000417107825 */ /* 0x008fca00078e0210 */
[----:B------:R1:W-:Y:S01]  /*2d60*/  @!P1 STG.E desc[UR4][R16.64], R2 ;  /* 0x0000000210009986 */ /* 0x0003e2000c101904 */
[----:B0-----:R-:W-:-:S05]  /*2d70*/  IMAD.WIDE R18, R23, 0x4, R18 ;  /* 0x0000000417127825 */ /* 0x001fca00078e0212 */
[----:B------:R1:W-:Y:S01]  /*2d80*/  @!P1 STG.E desc[UR4][R18.64], R0 ;  /* 0x0000000012009986 */ /* 0x0003e2000c101904 */
[----:B----4-:R-:W-:Y:S01]  /*2d90*/  IMAD.WIDE R20, R23, 0x4, R20 ;  /* 0x0000000417147825 */ /* 0x010fe200078e0214 */
[----:B------:R-:W-:Y:S06]  /*2da0*/  @P1 EXIT ;  /* 0x000000000000194d */ /* 0x000fec0003800000 */
[----:B------:R-:W-:Y:S01]  /*2db0*/  STG.E desc[UR4][R20.64], R7 ;  /* 0x0000000714007986 */ /* 0x000fe2000c101904 */
[----:B------:R-:W-:Y:S05]  /*2dc0*/  EXIT ;  /* 0x000000000000794d */ /* 0x000fea0003800000 */
.L_x_24:
[----:B------:R-:W-:-:S00]  /*2dd0*/  BRA `(.L_x_24) ;  /* 0xfffffffc00fc7947 */ /* 0x000fc0000383ffff */
[----:B------:R-:W-:-:S00]  /*2de0*/  NOP ;  /* 0x0000000000007918 */ /* 0x000fc00000000000 */
        /* <DEDUP_REMOVED lines=9> */
.L_x_25:


//--------------------- .nv.global.init           --------------------------
	.section	.nv.global.init,"aw",@progbits
	.align	4
.nv.global.init:
	.type		__cudart_i2opi_f,@object
	.size		__cudart_i2opi_f,(_$_str - __cudart_i2opi_f)
__cudart_i2opi_f:
        /*0000*/ 	.byte	0x41, 0x90, 0x43, 0x3c, 0x99, 0x95, 0x62, 0xdb, 0xc0, 0xdd, 0x34, 0xf5, 0xd1, 0x57, 0x27, 0xfc
        /*0010*/ 	.byte	0x29, 0x15, 0x44, 0x4e, 0x6e, 0x83, 0xf9, 0xa2
	.type		_$_str,@object
	.size		_$_str,(.L_0 - _$_str)
_$_str:
        /*0018*/ 	.byte	0x5f, 0x5f, 0x43, 0x55, 0x44, 0x41, 0x5f, 0x46, 0x54, 0x5a, 0x00
.L_0:


//--------------------- .nv.constant0.triton_poi_fused_cat_cos_mul_sin_0 --------------------------
	.section	.nv.constant0.triton_poi_fused_cat_cos_mul_sin_0,"a",@progbits
	.sectionflags	@""
	.align	4
.nv.constant0.triton_poi_fused_cat_cos_mul_sin_0:
	.zero		620
